	.headerflags	@"EF_CUDA_TEXMODE_UNIFIED EF_CUDA_64BIT_ADDRESS EF_CUDA_ACCELERATORS EF_CUDA_SM90 EF_CUDA_VIRTUAL_SM(EF_CUDA_SM90)"
	.elftype	@"ET_EXEC"


//--------------------- .nv.info                  --------------------------
	.section	.nv.info,"",@"SHT_CUDA_INFO"
	.align	4


	//----- nvinfo : EIATTR_REGCOUNT
	.align		4
        /*0000*/ 	.byte	0x04, 0x2f
        /*0002*/ 	.short	(.L_3 - .L_2)
	.align		4
.L_2:
        /*0004*/ 	.word	index@(triton_poi_fused__native_batch_norm_legit_no_training__prelu_kernel_5)
        /*0008*/ 	.word	0x00000020


	//----- nvinfo : EIATTR_MIN_STACK_SIZE
	.align		4
.L_3:
        /*000c*/ 	.byte	0x04, 0x12
        /*000e*/ 	.short	(.L_5 - .L_4)
	.align		4
.L_4:
        /*0010*/ 	.word	index@(triton_poi_fused__native_batch_norm_legit_no_training__prelu_kernel_5)
        /*0014*/ 	.word	0x00000000


	//----- nvinfo : EIATTR_FRAME_SIZE
	.align		4
.L_5:
        /*0018*/ 	.byte	0x04, 0x11
        /*001a*/ 	.short	(.L_7 - .L_6)
	.align		4
.L_6:
        /*001c*/ 	.word	index@(triton_poi_fused__native_batch_norm_legit_no_training__prelu_kernel_5)
        /*0020*/ 	.word	0x00000000


	//----- nvinfo : EIATTR_MIN_STACK_SIZE
	.align		4
.L_7:
        /*0024*/ 	.byte	0x04, 0x12
        /*0026*/ 	.short	(.L_9 - .L_8)
	.align		4
.L_8:
        /*0028*/ 	.word	index@(triton_poi_fused__native_batch_norm_legit_no_training__prelu_kernel_5)
        /*002c*/ 	.word	0x00000000
.L_9:


//--------------------- .nv.info.triton_poi_fused__native_batch_norm_legit_no_training__prelu_kernel_5 --------------------------
	.section	.nv.info.triton_poi_fused__native_batch_norm_legit_no_training__prelu_kernel_5,"",@"SHT_CUDA_INFO"
	.sectionflags	@""
	.align	4


	//----- nvinfo : EIATTR_CUDA_API_VERSION
	.align		4
        /*0000*/ 	.byte	0x04, 0x37
        /*0002*/ 	.short	(.L_11 - .L_10)
.L_10:
        /*0004*/ 	.word	0x0000007c


	//----- nvinfo : EIATTR_KPARAM_INFO
	.align		4
.L_11:
        /*0008*/ 	.byte	0x04, 0x17
        /*000a*/ 	.short	(.L_13 - .L_12)
.L_12:
        /*000c*/ 	.word	0x00000000
        /*0010*/ 	.short	0x0008
        /*0012*/ 	.short	0x003c
        /*0014*/ 	.byte	0x00, 0xf0, 0x11, 0x00


	//----- nvinfo : EIATTR_KPARAM_INFO
	.align		4
.L_13:
        /*0018*/ 	.byte	0x04, 0x17
        /*001a*/ 	.short	(.L_15 - .L_14)
.L_14:
        /*001c*/ 	.word	0x00000000
        /*0020*/ 	.short	0x0007
        /*0022*/ 	.short	0x0038
        /*0024*/ 	.byte	0x00, 0xf0, 0x11, 0x00


	//----- nvinfo : EIATTR_KPARAM_INFO
	.align		4
.L_15:
        /*0028*/ 	.byte	0x04, 0x17
        /*002a*/ 	.short	(.L_17 - .L_16)
.L_16:
        /*002c*/ 	.word	0x00000000
        /*0030*/ 	.short	0x0006
        /*0032*/ 	.short	0x0030
        /*0034*/ 	.byte	0x00, 0xf4, 0x21, 0x00


	//----- nvinfo : EIATTR_KPARAM_INFO
	.align		4
.L_17:
        /*0038*/ 	.byte	0x04, 0x17
        /*003a*/ 	.short	(.L_19 - .L_18)
.L_18:
        /*003c*/ 	.word	0x00000000
        /*0040*/ 	.short	0x0005
        /*0042*/ 	.short	0x0028
        /*0044*/ 	.byte	0x00, 0xf4, 0x21, 0x00


	//----- nvinfo : EIATTR_KPARAM_INFO
	.align		4
.L_19:
        /*0048*/ 	.byte	0x04, 0x17
        /*004a*/ 	.short	(.L_21 - .L_20)
.L_20:
        /*004c*/ 	.word	0x00000000
        /*0050*/ 	.short	0x0004
        /*0052*/ 	.short	0x0020
        /*0054*/ 	.byte	0x00, 0xf4, 0x21, 0x00


	//----- nvinfo : EIATTR_KPARAM_INFO
	.align		4
.L_21:
        /*0058*/ 	.byte	0x04, 0x17
        /*005a*/ 	.short	(.L_23 - .L_22)
.L_22:
        /*005c*/ 	.word	0x00000000
        /*0060*/ 	.short	0x0003
        /*0062*/ 	.short	0x0018
        /*0064*/ 	.byte	0x00, 0xf4, 0x21, 0x00


	//----- nvinfo : EIATTR_KPARAM_INFO
	.align		4
.L_23:
        /*0068*/ 	.byte	0x04, 0x17
        /*006a*/ 	.short	(.L_25 - .L_24)
.L_24:
        /*006c*/ 	.word	0x00000000
        /*0070*/ 	.short	0x0002
        /*0072*/ 	.short	0x0010
        /*0074*/ 	.byte	0x00, 0xf4, 0x21, 0x00


	//----- nvinfo : EIATTR_KPARAM_INFO
	.align		4
.L_25:
        /*0078*/ 	.byte	0x04, 0x17
        /*007a*/ 	.short	(.L_27 - .L_26)
.L_26:
        /*007c*/ 	.word	0x00000000
        /*0080*/ 	.short	0x0001
        /*0082*/ 	.short	0x0008
        /*0084*/ 	.byte	0x00, 0xf4, 0x21, 0x00


	//----- nvinfo : EIATTR_KPARAM_INFO
	.align		4
.L_27:
        /*0088*/ 	.byte	0x04, 0x17
        /*008a*/ 	.short	(.L_29 - .L_28)
.L_28:
        /*008c*/ 	.word	0x00000000
        /*0090*/ 	.short	0x0000
        /*0092*/ 	.short	0x0000
        /*0094*/ 	.byte	0x00, 0xf4, 0x21, 0x00


	//----- nvinfo : EIATTR_SPARSE_MMA_MASK
	.align		4
.L_29:
        /*0098*/ 	.byte	0x03, 0x50
        /*009a*/ 	.short	0x0000


	//----- nvinfo : EIATTR_MAXREG_COUNT
	.align		4
        /*009c*/ 	.byte	0x03, 0x1b
        /*009e*/ 	.short	0x00ff


	//----- nvinfo : EIATTR_EXIT_INSTR_OFFSETS
	.align		4
        /*00a0*/ 	.byte	0x04, 0x1c
        /*00a2*/ 	.short	(.L_31 - .L_30)


	//   ....[0]....
.L_30:
        /*00a4*/ 	.word	0x000008d0


	//   ....[1]....
        /*00a8*/ 	.word	0x00000980


	//----- nvinfo : EIATTR_REQNTID
	.align		4
.L_31:
        /*00ac*/ 	.byte	0x04, 0x10
        /*00ae*/ 	.short	(.L_33 - .L_32)
.L_32:
        /*00b0*/ 	.word	0x00000080
        /*00b4*/ 	.word	0x00000001
        /*00b8*/ 	.word	0x00000001


	//----- nvinfo : EIATTR_CBANK_PARAM_SIZE
	.align		4
.L_33:
        /*00bc*/ 	.byte	0x03, 0x19
        /*00be*/ 	.short	0x0040


	//----- nvinfo : EIATTR_PARAM_CBANK
	.align		4
        /*00c0*/ 	.byte	0x04, 0x0a
        /*00c2*/ 	.short	(.L_35 - .L_34)
	.align		4
.L_34:
        /*00c4*/ 	.word	index@(.nv.constant0.triton_poi_fused__native_batch_norm_legit_no_training__prelu_kernel_5)
        /*00c8*/ 	.short	0x0210
        /*00ca*/ 	.short	0x0040


	//----- nvinfo : EIATTR_SW_WAR
	.align		4
.L_35:
        /*00cc*/ 	.byte	0x04, 0x36
        /*00ce*/ 	.short	(.L_37 - .L_36)
.L_36:
        /*00d0*/ 	.word	0x00000008
.L_37:


//--------------------- .nv.callgraph             --------------------------
	.section	.nv.callgraph,"",@"SHT_CUDA_CALLGRAPH"
	.align	4
	.sectionentsize	8
	.align		4
        /*0000*/ 	.word	0x00000000
	.align		4
        /*0004*/ 	.word	0xffffffff
	.align		4
        /*0008*/ 	.word	0x00000000
	.align		4
        /*000c*/ 	.word	0xfffffffe
	.align		4
        /*0010*/ 	.word	0x00000000
	.align		4
        /*0014*/ 	.word	0xfffffffd
	.align		4
        /*0018*/ 	.word	0x00000000
	.align		4
        /*001c*/ 	.word	0xfffffffc


//--------------------- .nv.constant4             --------------------------
	.section	.nv.constant4,"a",@progbits
	.align	8
	.align		8
.nv.constant4:
        /*0000*/ 	.dword	_$_str
	.align		8
        /*0008*/ 	.dword	_$_str_$_2


//--------------------- .text.triton_poi_fused__native_batch_norm_legit_no_training__prelu_kernel_5 --------------------------
	.section	.text.triton_poi_fused__native_batch_norm_legit_no_training__prelu_kernel_5,"ax",@progbits
	.sectionflags	@"SHF_BARRIERS=1"
	.align	128
        .global         triton_poi_fused__native_batch_norm_legit_no_training__prelu_kernel_5
        .type           triton_poi_fused__native_batch_norm_legit_no_training__prelu_kernel_5,@function
        .size           triton_poi_fused__native_batch_norm_legit_no_training__prelu_kernel_5,(.L_x_1 - triton_poi_fused__native_batch_norm_legit_no_training__prelu_kernel_5)
        .other          triton_poi_fused__native_batch_norm_legit_no_training__prelu_kernel_5,@"STO_CUDA_ENTRY STV_DEFAULT"
triton_poi_fused__native_batch_norm_legit_no_training__prelu_kernel_5:
.text.triton_poi_fused__native_batch_norm_legit_no_training__prelu_kernel_5:
[----:B------:R-:W0:Y:S01]  /*0000*/  LDC R1, c[0x0][0x28] ;  /* 0x00000a00ff017b82 */ /* 0x000e220000000800 */
[----:B------:R-:W1:Y:S07]  /*0010*/  S2R R0, SR_CTAID.X ;  /* 0x0000000000007919 */ /* 0x000e6e0000002500 */
[----:B------:R-:W2:Y:S01]  /*0020*/  LDC.64 R10, c[0x0][0x220] ;  /* 0x00008800ff0a7b82 */ /* 0x000ea20000000a00 */
[----:B------:R-:W-:Y:S01]  /*0030*/  CS2R R6, SRZ ;  /* 0x0000000000067805 */ /* 0x000fe2000001ff00 */
[----:B------:R-:W-:Y:S01]  /*0040*/  ULDC.64 UR6, c[0x0][0x208] ;  /* 0x0000820000067ab9 */ /* 0x000fe20000000a00 */
[----:B------:R-:W3:Y:S01]  /*0050*/  S2R R3, SR_CTAID.Y ;  /* 0x0000000000037919 */ /* 0x000ee20000002600 */
[----:B------:R-:W4:Y:S04]  /*0060*/  S2R R9, SR_TID.X ;  /* 0x0000000000097919 */ /* 0x000f280000002100 */
[----:B------:R-:W5:Y:S08]  /*0070*/  LDC.64 R12, c[0x0][0x210] ;  /* 0x00008400ff0c7b82 */ /* 0x000f700000000a00 */
[----:B------:R-:W4:Y:S08]  /*0080*/  LDC.64 R4, c[0x0][0x218] ;  /* 0x00008600ff047b82 */ /* 0x000f300000000a00 */
[----:B------:R-:W5:Y:S01]  /*0090*/  LDC.64 R16, c[0x0][0x228] ;  /* 0x00008a00ff107b82 */ /* 0x000f620000000a00 */
[C---:B-1----:R-:W-:Y:S01]  /*00a0*/  ISETP.GE.AND P0, PT, R0.reuse, 0x20, PT ;  /* 0x000000200000780c */ /* 0x042fe20003f06270 */
[----:B--2---:R-:W-:-:S06]  /*00b0*/  IMAD.WIDE R10, R0, 0x4, R10 ;  /* 0x00000004000a7825 */ /* 0x004fcc00078e020a */
[----:B------:R-:W1:Y:S06]  /*00c0*/  LDC.64 R20, c[0x0][0x230] ;  /* 0x00008c00ff147b82 */ /* 0x000e6c0000000a00 */
[----:B------:R2:W2:Y:S01]  /*00d0*/  @!P0 LDG.E.EL R6, desc[UR6][R10.64] ;  /* 0x000000060a068981 */ /* 0x0004a2000c2e1900 */
[----:B---3--:R-:W-:Y:S01]  /*00e0*/  SHF.L.U32 R2, R3, 0xa, RZ ;  /* 0x0000000a03027819 */ /* 0x008fe200000006ff */
[----:B------:R-:W-:Y:S01]  /*00f0*/  HFMA2.MMA R22, -RZ, RZ, 0, 0 ;  /* 0x00000000ff167435 */ /* 0x000fe200000001ff */
[----:B------:R-:W-:Y:S01]  /*0100*/  MOV R8, RZ ;  /* 0x000000ff00087202 */ /* 0x000fe20000000f00 */
[----:B0---4-:R-:W-:Y:S01]  /*0110*/  IMAD.WIDE R28, R0, 0x4, R4 ;  /* 0x00000004001c7825 */ /* 0x011fe200078e0204 */
[----:B------:R-:W-:-:S04]  /*0120*/  LOP3.LUT R25, R2, 0x7f, R9, 0xf8, !PT ;  /* 0x0000007f02197812 */ /* 0x000fc800078ef809 */
[----:B------:R-:W-:Y:S01]  /*0130*/  LEA R25, R25, R0, 0x5 ;  /* 0x0000000019197211 */ /* 0x000fe200078e28ff */
[----:B------:R-:W-:Y:S01]  /*0140*/  HFMA2.MMA R24, -RZ, RZ, 0, 0 ;  /* 0x00000000ff187435 */ /* 0x000fe200000001ff */
[----:B------:R-:W-:Y:S01]  /*0150*/  CS2R R4, SRZ ;  /* 0x0000000000047805 */ /* 0x000fe2000001ff00 */
[----:B------:R-:W3:Y:S01]  /*0160*/  @!P0 LDG.E.EL R7, desc[UR6][R28.64] ;  /* 0x000000061c078981 */ /* 0x000ee2000c2e1900 */
[----:B------:R-:W-:Y:S01]  /*0170*/  IADD3 R27, R25, 0x1000, RZ ;  /* 0x00001000191b7810 */ /* 0x000fe20007ffe0ff */
[--C-:B-----5:R-:W-:Y:S01]  /*0180*/  IMAD.WIDE R18, R25, 0x4, R12.reuse ;  /* 0x0000000419127825 */ /* 0x120fe200078e020c */
[----:B------:R-:W-:Y:S01]  /*0190*/  IADD3 R15, R25, 0x2000, RZ ;  /* 0x00002000190f7810 */ /* 0x000fe20007ffe0ff */
[----:B--2---:R-:W0:Y:S01]  /*01a0*/  LDC.64 R10, c[0x0][0x238] ;  /* 0x00008e00ff0a7b82 */ /* 0x004e220000000a00 */
[----:B------:R-:W-:Y:S01]  /*01b0*/  IADD3 R23, R25, 0x3000, RZ ;  /* 0x0000300019177810 */ /* 0x000fe20007ffe0ff */
[--C-:B------:R-:W-:Y:S01]  /*01c0*/  IMAD.WIDE R26, R27, 0x4, R12.reuse ;  /* 0x000000041b1a7825 */ /* 0x100fe200078e020c */
[----:B------:R2:W3:Y:S03]  /*01d0*/  @!P0 LDG.E.EL R8, desc[UR6][R18.64] ;  /* 0x0000000612088981 */ /* 0x0004e6000c2e1900 */
[--C-:B------:R-:W-:Y:S01]  /*01e0*/  IMAD.WIDE R14, R15, 0x4, R12.reuse ;  /* 0x000000040f0e7825 */ /* 0x100fe200078e020c */
[----:B------:R4:W5:Y:S04]  /*01f0*/  @!P0 LDG.E.EL R22, desc[UR6][R26.64] ;  /* 0x000000061a168981 */ /* 0x000968000c2e1900 */
[----:B------:R-:W3:Y:S01]  /*0200*/  @!P0 LDG.E.EL R24, desc[UR6][R14.64] ;  /* 0x000000060e188981 */ /* 0x000ee2000c2e1900 */
[----:B--2---:R-:W-:-:S05]  /*0210*/  IMAD.WIDE R18, R23, 0x4, R12 ;  /* 0x0000000417127825 */ /* 0x004fca00078e020c */
[----:B------:R-:W2:Y:S01]  /*0220*/  @!P0 LDG.E.EL R4, desc[UR6][R18.64] ;  /* 0x0000000612048981 */ /* 0x000ea2000c2e1900 */
[----:B----4-:R-:W-:Y:S01]  /*0230*/  CS2R R26, SRZ ;  /* 0x00000000001a7805 */ /* 0x010fe2000001ff00 */
[----:B------:R-:W-:-:S04]  /*0240*/  IMAD.WIDE R16, R0, 0x4, R16 ;  /* 0x0000000400107825 */ /* 0x000fc800078e0210 */
[C---:B-1----:R-:W-:Y:S01]  /*0250*/  IMAD.WIDE R20, R0.reuse, 0x4, R20 ;  /* 0x0000000400147825 */ /* 0x042fe200078e0214 */
[----:B------:R1:W4:Y:S04]  /*0260*/  @!P0 LDG.E.EL R5, desc[UR6][R16.64] ;  /* 0x0000000610058981 */ /* 0x000328000c2e1900 */
[----:B------:R-:W4:Y:S01]  /*0270*/  @!P0 LDG.E.EL R26, desc[UR6][R20.64] ;  /* 0x00000006141a8981 */ /* 0x000f22000c2e1900 */
[----:B------:R-:W-:Y:S01]  /*0280*/  MOV R23, RZ ;  /* 0x000000ff00177202 */ /* 0x000fe20000000f00 */
[----:B0-----:R-:W-:-:S05]  /*0290*/  IMAD.WIDE R28, R0, 0x4, R10 ;  /* 0x00000004001c7825 */ /* 0x001fca00078e020a */
[----:B------:R0:W4:Y:S01]  /*02a0*/  @!P0 LDG.E.EL R23, desc[UR6][R28.64] ;  /* 0x000000061c178981 */ /* 0x000122000c2e1900 */
[----:B------:R-:W-:Y:S01]  /*02b0*/  IADD3 R11, R25, 0x4000, RZ ;  /* 0x00004000190b7810 */ /* 0x000fe20007ffe0ff */
[----:B-1----:R-:W-:Y:S01]  /*02c0*/  HFMA2.MMA R16, -RZ, RZ, 0, 0 ;  /* 0x00000000ff107435 */ /* 0x002fe200000001ff */
[----:B------:R-:W-:Y:S02]  /*02d0*/  IADD3 R10, R25, 0x5000, RZ ;  /* 0x00005000190a7810 */ /* 0x000fe40007ffe0ff */
[----:B------:R-:W-:Y:S02]  /*02e0*/  IADD3 R15, R25, 0x6000, RZ ;  /* 0x00006000190f7810 */ /* 0x000fe40007ffe0ff */
[----:B------:R-:W-:Y:S01]  /*02f0*/  IADD3 R25, R25, 0x7000, RZ ;  /* 0x0000700019197810 */ /* 0x000fe20007ffe0ff */
[----:B------:R-:W-:Y:S01]  /*0300*/  IMAD.WIDE R18, R11, 0x4, R12 ;  /* 0x000000040b127825 */ /* 0x000fe200078e020c */
[----:B0-----:R-:W-:Y:S01]  /*0310*/  HFMA2.MMA R28, -RZ, RZ, 0, 0 ;  /* 0x00000000ff1c7435 */ /* 0x001fe200000001ff */
[----:B------:R-:W-:-:S02]  /*0320*/  MOV R20, RZ ;  /* 0x000000ff00147202 */ /* 0x000fc40000000f00 */
[--C-:B------:R-:W-:Y:S01]  /*0330*/  IMAD.WIDE R10, R10, 0x4, R12.reuse ;  /* 0x000000040a0a7825 */ /* 0x100fe200078e020c */
[----:B------:R0:W4:Y:S03]  /*0340*/  @!P0 LDG.E.EL R27, desc[UR6][R18.64] ;  /* 0x00000006121b8981 */ /* 0x000126000c2e1900 */
[----:B------:R-:W-:-:S04]  /*0350*/  IMAD.WIDE R14, R15, 0x4, R12 ;  /* 0x000000040f0e7825 */ /* 0x000fc800078e020c */
[----:B------:R-:W-:Y:S01]  /*0360*/  IMAD.WIDE R12, R25, 0x4, R12 ;  /* 0x00000004190c7825 */ /* 0x000fe200078e020c */
[----:B------:R-:W4:Y:S04]  /*0370*/  @!P0 LDG.E.EL R20, desc[UR6][R14.64] ;  /* 0x000000060e148981 */ /* 0x000f28000c2e1900 */
[----:B------:R1:W4:Y:S04]  /*0380*/  @!P0 LDG.E.EL R16, desc[UR6][R12.64] ;  /* 0x000000060c108981 */ /* 0x000328000c2e1900 */
[----:B------:R3:W4:Y:S01]  /*0390*/  @!P0 LDG.E.EL R28, desc[UR6][R10.64] ;  /* 0x000000060a1c8981 */ /* 0x000722000c2e1900 */
[----:B0-----:R-:W-:Y:S01]  /*03a0*/  MOV R18, 0x3e800000 ;  /* 0x3e80000000127802 */ /* 0x001fe20000000f00 */
[----:B------:R-:W0:Y:S01]  /*03b0*/  S2UR UR5, SR_CgaCtaId ;  /* 0x00000000000579c3 */ /* 0x000e220000008800 */
[----:B------:R-:W-:-:S02]  /*03c0*/  UMOV UR4, 0x400 ;  /* 0x0000040000047882 */ /* 0x000fc40000000000 */
[----:B0-----:R-:W-:Y:S01]  /*03d0*/  UPRMT UR4, UR5, 0x654, UR4 ;  /* 0x0000065405047896 */ /* 0x001fe20008000004 */
[----:B------:R-:W-:-:S04]  /*03e0*/  SHF.R.S32.HI R3, RZ, 0x15, R3 ;  /* 0x00000015ff037819 */ /* 0x000fc80000011403 */
[----:B------:R-:W-:Y:S01]  /*03f0*/  SGXT R3, R3, 0x1 ;  /* 0x000000010303781a */ /* 0x000fe20000000200 */
[----:B------:R-:W-:-:S04]  /*0400*/  FADD R17, R6, 0.0010000000474974513054 ;  /* 0x3a83126f06117421 */ /* 0x000fc80000000000 */
[----:B------:R-:W0:Y:S02]  /*0410*/  MUFU.SQRT R21, R17 ;  /* 0x0000001100157308 */ /* 0x000e240000002000 */
[C---:B0-----:R-:W-:Y:S02]  /*0420*/  FSETP.GT.AND P1, PT, R21.reuse, 8.50705917302346158658e+37, PT ;  /* 0x7e8000001500780b */ /* 0x041fe40003f24000 */
[----:B------:R-:W-:-:S11]  /*0430*/  FSETP.GEU.AND P2, PT, R21, 1.175494350822287508e-38, PT ;  /* 0x008000001500780b */ /* 0x000fd60003f4e000 */
[----:B------:R-:W-:-:S04]  /*0440*/  @P1 FMUL R21, R21, 0.25 ;  /* 0x3e80000015151820 */ /* 0x000fc80000400000 */
[----:B------:R-:W-:-:S04]  /*0450*/  @!P2 FMUL R21, R21, 16777216 ;  /* 0x4b8000001515a820 */ /* 0x000fc80000400000 */
[----:B------:R-:W0:Y:S01]  /*0460*/  MUFU.RCP R6, R21 ;  /* 0x0000001500067308 */ /* 0x000e220000001000 */
[----:B-1----:R-:W-:Y:S01]  /*0470*/  FSEL R13, R18, 1, P1 ;  /* 0x3f800000120d7808 */ /* 0x002fe20000800000 */
[----:B---3--:R-:W-:-:S04]  /*0480*/  FADD R11, -R7, R8 ;  /* 0x00000008070b7221 */ /* 0x008fc80000000100 */
[----:B------:R-:W-:Y:S01]  /*0490*/  @!P2 FMUL R13, R13, 16777216 ;  /* 0x4b8000000d0da820 */ /* 0x000fe20000400000 */
[----:B--2---:R-:W-:-:S03]  /*04a0*/  FADD R15, -R7, R4 ;  /* 0x00000004070f7221 */ /* 0x004fc60000000100 */
[----:B0-----:R-:W-:Y:S01]  /*04b0*/  FMUL R6, R6, R13 ;  /* 0x0000000d06067220 */ /* 0x001fe20000400000 */
[----:B-----5:R-:W-:-:S03]  /*04c0*/  FADD R13, -R7, R22 ;  /* 0x00000016070d7221 */ /* 0x020fc60000000100 */
[C---:B------:R-:W-:Y:S01]  /*04d0*/  FMUL R17, R6.reuse, R11 ;  /* 0x0000000b06117220 */ /* 0x040fe20000400000 */
[----:B------:R-:W-:Y:S01]  /*04e0*/  FADD R11, -R7, R24 ;  /* 0x00000018070b7221 */ /* 0x000fe20000000100 */
[C---:B------:R-:W-:Y:S01]  /*04f0*/  FMUL R13, R6.reuse, R13 ;  /* 0x0000000d060d7220 */ /* 0x040fe20000400000 */
[C---:B------:R-:W-:Y:S02]  /*0500*/  FMUL R15, R6.reuse, R15 ;  /* 0x0000000f060f7220 */ /* 0x040fe40000400000 */
[----:B------:R-:W-:Y:S01]  /*0510*/  FMUL R11, R6, R11 ;  /* 0x0000000b060b7220 */ /* 0x000fe20000400000 */
[-CC-:B----4-:R-:W-:Y:S01]  /*0520*/  FFMA R17, R17, R5.reuse, R26.reuse ;  /* 0x0000000511117223 */ /* 0x190fe2000000001a */
[-CC-:B------:R-:W-:Y:S01]  /*0530*/  FFMA R18, R13, R5.reuse, R26.reuse ;  /* 0x000000050d127223 */ /* 0x180fe2000000001a */
[-CC-:B------:R-:W-:Y:S01]  /*0540*/  FFMA R22, R15, R5.reuse, R26.reuse ;  /* 0x000000050f167223 */ /* 0x180fe2000000001a */
[----:B------:R-:W-:Y:S02]  /*0550*/  FFMA R21, R11, R5, R26 ;  /* 0x000000050b157223 */ /* 0x000fe4000000001a */
[----:B------:R-:W-:-:S02]  /*0560*/  FSETP.GT.AND P4, PT, R17, RZ, PT ;  /* 0x000000ff1100720b */ /* 0x000fc40003f84000 */
[----:B------:R-:W-:Y:S02]  /*0570*/  FSETP.GT.AND P3, PT, R18, RZ, PT ;  /* 0x000000ff1200720b */ /* 0x000fe40003f64000 */
[----:B------:R-:W-:Y:S02]  /*0580*/  FSETP.GT.AND P2, PT, R21, RZ, PT ;  /* 0x000000ff1500720b */ /* 0x000fe40003f44000 */
[----:B------:R-:W-:Y:S02]  /*0590*/  FSETP.GT.AND P1, PT, R22, RZ, PT ;  /* 0x000000ff1600720b */ /* 0x000fe40003f24000 */
[----:B------:R-:W-:-:S04]  /*05a0*/  LOP3.LUT R4, R9, 0x7f, RZ, 0xc0, !PT ;  /* 0x0000007f09047812 */ /* 0x000fc800078ec0ff */
[----:B------:R-:W-:Y:S01]  /*05b0*/  LEA R4, R4, UR4, 0x2 ;  /* 0x0000000404047c11 */ /* 0x000fe2000f8e10ff */
[-C--:B------:R-:W-:Y:S02]  /*05c0*/  @!P4 FMUL R17, R17, R23.reuse ;  /* 0x000000171111c220 */ /* 0x080fe40000400000 */
[-C--:B------:R-:W-:Y:S02]  /*05d0*/  @!P3 FMUL R18, R18, R23.reuse ;  /* 0x000000171212b220 */ /* 0x080fe40000400000 */
[-C--:B------:R-:W-:Y:S02]  /*05e0*/  @!P2 FMUL R21, R21, R23.reuse ;  /* 0x000000171515a220 */ /* 0x080fe40000400000 */
[----:B------:R-:W-:Y:S01]  /*05f0*/  @!P1 FMUL R22, R22, R23 ;  /* 0x0000001716169220 */ /* 0x000fe20000400000 */
[----:B------:R0:W-:Y:S04]  /*0600*/  STS [R4], R17 ;  /* 0x0000001104007388 */ /* 0x0001e80000000800 */
[----:B------:R-:W-:Y:S04]  /*0610*/  STS [R4+0x200], R18 ;  /* 0x0002001204007388 */ /* 0x000fe80000000800 */
[----:B------:R1:W-:Y:S04]  /*0620*/  STS [R4+0x400], R21 ;  /* 0x0004001504007388 */ /* 0x0003e80000000800 */
[----:B------:R-:W-:Y:S01]  /*0630*/  STS [R4+0x600], R22 ;  /* 0x0006001604007388 */ /* 0x000fe20000000800 */
[----:B------:R-:W-:Y:S01]  /*0640*/  SHF.L.U32 R13, R9, 0x2, RZ ;  /* 0x00000002090d7819 */ /* 0x000fe200000006ff */
[C---:B------:R-:W-:Y:S01]  /*0650*/  FADD R27, -R7.reuse, R27 ;  /* 0x0000001b071b7221 */ /* 0x040fe20000000100 */
[C---:B------:R-:W-:Y:S01]  /*0660*/  FADD R19, -R7.reuse, R16 ;  /* 0x0000001007137221 */ /* 0x040fe20000000100 */
[----:B0-----:R-:W-:Y:S01]  /*0670*/  FADD R17, -R7, R20 ;  /* 0x0000001407117221 */ /* 0x001fe20000000100 */
[----:B------:R-:W-:Y:S01]  /*0680*/  LOP3.LUT R13, R13, 0x1fc, RZ, 0xc0, !PT ;  /* 0x000001fc0d0d7812 */ /* 0x000fe200078ec0ff */
[----:B------:R-:W-:Y:S01]  /*0690*/  FADD R7, -R7, R28 ;  /* 0x0000001c07077221 */ /* 0x000fe20000000100 */
[----:B------:R-:W-:-:S02]  /*06a0*/  FMUL R27, R6, R27 ;  /* 0x0000001b061b7220 */ /* 0x000fc40000400000 */
[----:B------:R-:W-:Y:S01]  /*06b0*/  LEA R12, R13, UR4, 0x2 ;  /* 0x000000040d0c7c11 */ /* 0x000fe2000f8e10ff */
[----:B------:R-:W-:Y:S01]  /*06c0*/  BAR.SYNC.DEFER_BLOCKING 0x0 ;  /* 0x0000000000007b1d */ /* 0x000fe20000010000 */
[C---:B-1----:R-:W-:Y:S01]  /*06d0*/  FMUL R21, R6.reuse, R17 ;  /* 0x0000001106157220 */ /* 0x042fe20000400000 */
[C---:B------:R-:W-:Y:S01]  /*06e0*/  FMUL R25, R6.reuse, R7 ;  /* 0x0000000706197220 */ /* 0x040fe20000400000 */
[----:B------:R-:W-:Y:S01]  /*06f0*/  FMUL R19, R6, R19 ;  /* 0x0000001306137220 */ /* 0x000fe20000400000 */
[-CC-:B------:R-:W-:Y:S01]  /*0700*/  FFMA R27, R27, R5.reuse, R26.reuse ;  /* 0x000000051b1b7223 */ /* 0x180fe2000000001a */
[-CC-:B------:R-:W-:Y:S01]  /*0710*/  FFMA R16, R21, R5.reuse, R26.reuse ;  /* 0x0000000515107223 */ /* 0x180fe2000000001a */
[-CC-:B------:R-:W-:Y:S01]  /*0720*/  FFMA R25, R25, R5.reuse, R26.reuse ;  /* 0x0000000519197223 */ /* 0x180fe2000000001a */
[----:B------:R-:W-:Y:S01]  /*0730*/  FFMA R5, R19, R5, R26 ;  /* 0x0000000513057223 */ /* 0x000fe2000000001a */
[----:B------:R-:W-:Y:S01]  /*0740*/  LOP3.LUT R14, R13, R2, RZ, 0xfc, !PT ;  /* 0x000000020d0e7212 */ /* 0x000fe200078efcff */
[----:B------:R-:W0:Y:S01]  /*0750*/  LDC.64 R6, c[0x0][0x240] ;  /* 0x00009000ff067b82 */ /* 0x000e220000000a00 */
[----:B------:R-:W-:-:S02]  /*0760*/  FSETP.GT.AND P4, PT, R27, RZ, PT ;  /* 0x000000ff1b00720b */ /* 0x000fc40003f84000 */
[C---:B------:R-:W-:Y:S02]  /*0770*/  FSETP.GT.AND P2, PT, R16.reuse, RZ, PT ;  /* 0x000000ff1000720b */ /* 0x040fe40003f44000 */
[----:B------:R-:W-:Y:S02]  /*0780*/  FSETP.GT.AND P3, PT, R25, RZ, PT ;  /* 0x000000ff1900720b */ /* 0x000fe40003f64000 */
[----:B------:R-:W-:Y:S01]  /*0790*/  FSETP.GT.AND P1, PT, R5, RZ, PT ;  /* 0x000000ff0500720b */ /* 0x000fe20003f24000 */
[----:B------:R-:W1:Y:S06]  /*07a0*/  LDS.128 R8, [R12] ;  /* 0x000000000c087984 */ /* 0x000e6c0000000c00 */
[-C--:B------:R-:W-:Y:S01]  /*07b0*/  @!P4 FMUL R27, R27, R23.reuse ;  /* 0x000000171b1bc220 */ /* 0x080fe20000400000 */
[----:B------:R-:W-:Y:S01]  /*07c0*/  BAR.SYNC.DEFER_BLOCKING 0x0 ;  /* 0x0000000000007b1d */ /* 0x000fe20000010000 */
[----:B------:R-:W-:-:S02]  /*07d0*/  @!P2 FMUL R16, R16, R23 ;  /* 0x000000171010a220 */ /* 0x000fc40000400000 */
[-C--:B------:R-:W-:Y:S02]  /*07e0*/  @!P3 FMUL R25, R25, R23.reuse ;  /* 0x000000171919b220 */ /* 0x080fe40000400000 */
[----:B------:R-:W-:Y:S01]  /*07f0*/  @!P1 FMUL R5, R5, R23 ;  /* 0x0000001705059220 */ /* 0x000fe20000400000 */
[----:B------:R-:W-:-:S04]  /*0800*/  LEA.HI R15, R3, R14, RZ, 0xa ;  /* 0x0000000e030f7211 */ /* 0x000fc800078f50ff */
[----:B------:R-:W-:-:S04]  /*0810*/  LOP3.LUT R17, R15, 0xfffffc00, RZ, 0xc0, !PT ;  /* 0xfffffc000f117812 */ /* 0x000fc800078ec0ff */
[----:B------:R-:W-:Y:S01]  /*0820*/  IADD3 R17, R14, -R17, RZ ;  /* 0x800000110e117210 */ /* 0x000fe20007ffe0ff */
[----:B------:R2:W-:Y:S04]  /*0830*/  STS [R4], R27 ;  /* 0x0000001b04007388 */ /* 0x0005e80000000800 */
[----:B------:R2:W-:Y:S04]  /*0840*/  STS [R4+0x200], R25 ;  /* 0x0002001904007388 */ /* 0x0005e80000000800 */
[----:B------:R2:W-:Y:S04]  /*0850*/  STS [R4+0x400], R16 ;  /* 0x0004001004007388 */ /* 0x0005e80000000800 */
[----:B------:R2:W-:Y:S01]  /*0860*/  STS [R4+0x600], R5 ;  /* 0x0006000504007388 */ /* 0x0005e20000000800 */
[----:B------:R-:W-:-:S02]  /*0870*/  SHF.R.S32.HI R15, RZ, 0xa, R15 ;  /* 0x0000000aff0f7819 */ /* 0x000fc4000001140f */
[----:B------:R-:W-:-:S05]  /*0880*/  LEA R14, R0, R17, 0xa ;  /* 0x00000011000e7211 */ /* 0x000fca00078e50ff */
[----:B------:R-:W-:-:S04]  /*0890*/  IMAD R15, R15, 0x8400, R14 ;  /* 0x000084000f0f7824 */ /* 0x000fc800078e020e */
[----:B0-----:R-:W-:Y:S01]  /*08a0*/  IMAD.WIDE R14, R15, 0x4, R6 ;  /* 0x000000040f0e7825 */ /* 0x001fe200078e0206 */
[----:B------:R-:W-:Y:S06]  /*08b0*/  BAR.SYNC.DEFER_BLOCKING 0x0 ;  /* 0x0000000000007b1d */ /* 0x000fec0000010000 */
[----:B-1----:R2:W-:Y:S01]  /*08c0*/  @!P0 STG.E.128 desc[UR6][R14.64], R8 ;  /* 0x000000080e008986 */ /* 0x0025e2000c101d06 */
[----:B------:R-:W-:Y:S05]  /*08d0*/  @P0 EXIT ;  /* 0x000000000000094d */ /* 0x000fea0003800000 */
[----:B--2---:R-:W0:Y:S01]  /*08e0*/  LDS.128 R8, [R12] ;  /* 0x000000000c087984 */ /* 0x004e220000000c00 */
[----:B------:R-:W-:-:S04]  /*08f0*/  LOP3.LUT R2, R13, 0x200, R2, 0xfe, !PT ;  /* 0x000002000d027812 */ /* 0x000fc800078efe02 */
[----:B------:R-:W-:-:S04]  /*0900*/  LEA.HI R3, R3, R2, RZ, 0xa ;  /* 0x0000000203037211 */ /* 0x000fc800078f50ff */
[----:B------:R-:W-:Y:S02]  /*0910*/  LOP3.LUT R5, R3, 0xfffffc00, RZ, 0xc0, !PT ;  /* 0xfffffc0003057812 */ /* 0x000fe400078ec0ff */
[----:B------:R-:W-:Y:S02]  /*0920*/  SHF.R.S32.HI R3, RZ, 0xa, R3 ;  /* 0x0000000aff037819 */ /* 0x000fe40000011403 */
[----:B------:R-:W-:-:S04]  /*0930*/  IADD3 R5, R2, -R5, RZ ;  /* 0x8000000502057210 */ /* 0x000fc80007ffe0ff */
[----:B------:R-:W-:-:S05]  /*0940*/  LEA R0, R0, R5, 0xa ;  /* 0x0000000500007211 */ /* 0x000fca00078e50ff */
[----:B------:R-:W-:-:S04]  /*0950*/  IMAD R3, R3, 0x8400, R0 ;  /* 0x0000840003037824 */ /* 0x000fc800078e0200 */
[----:B------:R-:W-:-:S05]  /*0960*/  IMAD.WIDE R6, R3, 0x4, R6 ;  /* 0x0000000403067825 */ /* 0x000fca00078e0206 */
[----:B0-----:R-:W-:Y:S01]  /*0970*/  STG.E.128 desc[UR6][R6.64], R8 ;  /* 0x0000000806007986 */ /* 0x001fe2000c101d06 */
[----:B------:R-:W-:Y:S05]  /*0980*/  EXIT ;  /* 0x000000000000794d */ /* 0x000fea0003800000 */
.L_x_0:
[----:B------:R-:W-:-:S00]  /*0990*/  BRA `(.L_x_0) ;  /* 0xfffffffc00fc7947 */ /* 0x000fc0000383ffff */
[----:B------:R-:W-:-:S00]  /*09a0*/  NOP ;  /* 0x0000000000007918 */ /* 0x000fc00000000000 */
        /* <DEDUP_REMOVED lines=13> */
.L_x_1:


//--------------------- .nv.global.init           --------------------------
	.section	.nv.global.init,"aw",@progbits
.nv.global.init:
	.type		_$_str,@object
	.size		_$_str,(_$_str_$_2 - _$_str)
_$_str:
        /*0000*/ 	.byte	0x5f, 0x5f, 0x43, 0x55, 0x44, 0x41, 0x5f, 0x46, 0x54, 0x5a, 0x00
	.type		_$_str_$_2,@object
	.size		_$_str_$_2,(.L_1 - _$_str_$_2)
_$_str_$_2:
        /*000b*/ 	.byte	0x5f, 0x5f, 0x43, 0x55, 0x44, 0x41, 0x5f, 0x50, 0x52, 0x45, 0x43, 0x5f, 0x53, 0x51, 0x52, 0x54
        /*001b*/ 	.byte	0x00
.L_1:


//--------------------- .nv.shared.triton_poi_fused__native_batch_norm_legit_no_training__prelu_kernel_5 --------------------------
	.section	.nv.shared.triton_poi_fused__native_batch_norm_legit_no_training__prelu_kernel_5,"aw",@nobits
	.sectionflags	@""
	.align	16
	.zero		1024


//--------------------- .nv.constant0.triton_poi_fused__native_batch_norm_legit_no_training__prelu_kernel_5 --------------------------
	.section	.nv.constant0.triton_poi_fused__native_batch_norm_legit_no_training__prelu_kernel_5,"a",@progbits
	.sectionflags	@""
	.align	4
.nv.constant0.triton_poi_fused__native_batch_norm_legit_no_training__prelu_kernel_5:
	.zero		592
